//
// Generated by NVIDIA NVVM Compiler
//
// Compiler Build ID: CL-36424714
// Cuda compilation tools, release 13.0, V13.0.88
// Based on NVVM 20.0.0
//

.version 9.0
.target sm_100
.address_size 64

	// .globl	_Z10add_globalPfS_S_
.extern .func  (.param .b32 func_retval0) vprintf
(
	.param .b64 vprintf_param_0,
	.param .b64 vprintf_param_1
)
;
// _ZZ10add_sharedPfS_S_E3s_a has been demoted
// _ZZ10add_sharedPfS_S_E3s_b has been demoted
.global .align 1 .b8 $str[69] = {71, 108, 111, 98, 97, 108, 32, 45, 32, 84, 104, 114, 101, 97, 100, 32, 73, 68, 58, 32, 37, 100, 44, 32, 66, 108, 111, 99, 107, 32, 73, 68, 58, 32, 37, 100, 44, 32, 79, 112, 101, 114, 97, 116, 105, 111, 110, 58, 32, 37, 46, 49, 102, 32, 43, 32, 37, 46, 49, 102, 32, 61, 32, 37, 46, 49, 102, 10};
.global .align 1 .b8 $str$1[90] = {83, 104, 97, 114, 101, 100, 32, 45, 32, 84, 104, 114, 101, 97, 100, 32, 73, 68, 58, 32, 37, 100, 44, 32, 66, 108, 111, 99, 107, 32, 73, 68, 58, 32, 37, 100, 44, 32, 76, 111, 99, 97, 108, 32, 84, 104, 114, 101, 97, 100, 32, 73, 68, 58, 32, 37, 100, 44, 32, 79, 112, 101, 114, 97, 116, 105, 111, 110, 58, 32, 37, 46, 49, 102, 32, 43, 32, 37, 46, 49, 102, 32, 61, 32, 37, 46, 49, 102, 10};

.visible .entry _Z10add_globalPfS_S_(
	.param .u64 .ptr .align 1 _Z10add_globalPfS_S__param_0,
	.param .u64 .ptr .align 1 _Z10add_globalPfS_S__param_1,
	.param .u64 .ptr .align 1 _Z10add_globalPfS_S__param_2
)
{
	.local .align 16 .b8 	__local_depot0[32];
	.reg .b64 	%SP;
	.reg .b64 	%SPL;
	.reg .pred 	%p<2>;
	.reg .b32 	%r<7>;
	.reg .b32 	%f<6>;
	.reg .b64 	%rd<15>;
	.reg .b64 	%fd<4>;

	mov.u64 	%SPL, __local_depot0;
	cvta.local.u64 	%SP, %SPL;
	ld.param.u64 	%rd1, [_Z10add_globalPfS_S__param_0];
	ld.param.u64 	%rd2, [_Z10add_globalPfS_S__param_1];
	ld.param.u64 	%rd3, [_Z10add_globalPfS_S__param_2];
	mov.u32 	%r1, %ctaid.x;
	mov.u32 	%r3, %ntid.x;
	mov.u32 	%r4, %tid.x;
	mad.lo.s32 	%r2, %r1, %r3, %r4;
	setp.gt.s32 	%p1, %r2, 255;
	@%p1 bra 	$L__BB0_2;
	add.u64 	%rd4, %SP, 0;
	add.u64 	%rd5, %SPL, 0;
	cvta.to.global.u64 	%rd6, %rd1;
	cvta.to.global.u64 	%rd7, %rd2;
	cvta.to.global.u64 	%rd8, %rd3;
	mul.wide.s32 	%rd9, %r2, 4;
	add.s64 	%rd10, %rd6, %rd9;
	ld.global.f32 	%f1, [%rd10];
	add.s64 	%rd11, %rd7, %rd9;
	ld.global.f32 	%f2, [%rd11];
	add.f32 	%f3, %f1, %f2;
	add.s64 	%rd12, %rd8, %rd9;
	st.global.f32 	[%rd12], %f3;
	ld.global.f32 	%f4, [%rd10];
	cvt.f64.f32 	%fd1, %f4;
	ld.global.f32 	%f5, [%rd11];
	cvt.f64.f32 	%fd2, %f5;
	cvt.f64.f32 	%fd3, %f3;
	st.local.v2.u32 	[%rd5], {%r2, %r1};
	st.local.f64 	[%rd5+8], %fd1;
	st.local.v2.f64 	[%rd5+16], {%fd2, %fd3};
	mov.u64 	%rd13, $str;
	cvta.global.u64 	%rd14, %rd13;
	{ // callseq 0, 0
	.param .b64 param0;
	st.param.b64 	[param0], %rd14;
	.param .b64 param1;
	st.param.b64 	[param1], %rd4;
	.param .b32 retval0;
	call.uni (retval0), 
	vprintf, 
	(
	param0, 
	param1
	);
	ld.param.b32 	%r5, [retval0];
	} // callseq 0
$L__BB0_2:
	ret;

}
	// .globl	_Z10add_sharedPfS_S_
.visible .entry _Z10add_sharedPfS_S_(
	.param .u64 .ptr .align 1 _Z10add_sharedPfS_S__param_0,
	.param .u64 .ptr .align 1 _Z10add_sharedPfS_S__param_1,
	.param .u64 .ptr .align 1 _Z10add_sharedPfS_S__param_2
)
{
	.local .align 8 .b8 	__local_depot1[40];
	.reg .b64 	%SP;
	.reg .b64 	%SPL;
	.reg .pred 	%p<2>;
	.reg .b32 	%r<12>;
	.reg .b32 	%f<6>;
	.reg .b64 	%rd<15>;
	.reg .b64 	%fd<4>;
	// demoted variable
	.shared .align 4 .b8 _ZZ10add_sharedPfS_S_E3s_a[1024];
	// demoted variable
	.shared .align 4 .b8 _ZZ10add_sharedPfS_S_E3s_b[1024];
	mov.u64 	%SPL, __local_depot1;
	cvta.local.u64 	%SP, %SPL;
	ld.param.u64 	%rd1, [_Z10add_sharedPfS_S__param_0];
	ld.param.u64 	%rd2, [_Z10add_sharedPfS_S__param_1];
	ld.param.u64 	%rd3, [_Z10add_sharedPfS_S__param_2];
	mov.u32 	%r1, %ctaid.x;
	mov.u32 	%r4, %ntid.x;
	mov.u32 	%r2, %tid.x;
	mad.lo.s32 	%r3, %r1, %r4, %r2;
	setp.gt.s32 	%p1, %r3, 255;
	@%p1 bra 	$L__BB1_2;
	add.u64 	%rd4, %SP, 0;
	add.u64 	%rd5, %SPL, 0;
	cvta.to.global.u64 	%rd6, %rd1;
	cvta.to.global.u64 	%rd7, %rd2;
	cvta.to.global.u64 	%rd8, %rd3;
	mul.wide.s32 	%rd9, %r3, 4;
	add.s64 	%rd10, %rd6, %rd9;
	ld.global.f32 	%f1, [%rd10];
	shl.b32 	%r5, %r2, 2;
	mov.u32 	%r6, _ZZ10add_sharedPfS_S_E3s_a;
	add.s32 	%r7, %r6, %r5;
	st.shared.f32 	[%r7], %f1;
	add.s64 	%rd11, %rd7, %rd9;
	ld.global.f32 	%f2, [%rd11];
	mov.u32 	%r8, _ZZ10add_sharedPfS_S_E3s_b;
	add.s32 	%r9, %r8, %r5;
	st.shared.f32 	[%r9], %f2;
	bar.sync 	0;
	ld.shared.f32 	%f3, [%r7];
	ld.shared.f32 	%f4, [%r9];
	add.f32 	%f5, %f3, %f4;
	add.s64 	%rd12, %rd8, %rd9;
	st.global.f32 	[%rd12], %f5;
	cvt.f64.f32 	%fd1, %f3;
	cvt.f64.f32 	%fd2, %f4;
	cvt.f64.f32 	%fd3, %f5;
	st.local.v2.u32 	[%rd5], {%r3, %r1};
	st.local.u32 	[%rd5+8], %r2;
	st.local.f64 	[%rd5+16], %fd1;
	st.local.f64 	[%rd5+24], %fd2;
	st.local.f64 	[%rd5+32], %fd3;
	mov.u64 	%rd13, $str$1;
	cvta.global.u64 	%rd14, %rd13;
	{ // callseq 1, 0
	.param .b64 param0;
	st.param.b64 	[param0], %rd14;
	.param .b64 param1;
	st.param.b64 	[param1], %rd4;
	.param .b32 retval0;
	call.uni (retval0), 
	vprintf, 
	(
	param0, 
	param1
	);
	ld.param.b32 	%r10, [retval0];
	} // callseq 1
$L__BB1_2:
	ret;

}


// ===== COMPILED SASS (sm_100) =====

	.target	sm_100

	.elftype	@"ET_EXEC"


//--------------------- .note.nv.tkinfo           --------------------------
	.section	.note.nv.tkinfo,"",@"SHT_NOTE"
	.sectionflags	@"SHF_NOTE_NV_TKINFO"
	.tkinfo
        /*0018*/ 	.word	0x00000002
        /*0030*/ 	.string	""
        /*0030*/ 	.string	"ptxas"
        /*0030*/ 	.string	"Cuda compilation tools, release 13.0, V13.0.88"
        /*0030*/ 	.string	"Build cuda_13.0.r13.0/compiler.36424714_0"
        /*0030*/ 	.string	"-arch sm_100 -m 64 "



//--------------------- .note.nv.cuinfo           --------------------------
	.section	.note.nv.cuinfo,"",@"SHT_NOTE"
	.sectionflags	@"SHF_NOTE_NV_CUINFO"
        /*0018*/ 	.short	0x0002
        /*001a*/ 	.short	0x0064
        /*001c*/ 	.short	0x0082
	.zero		2


//--------------------- .nv.info                  --------------------------
	.section	.nv.info,"",@"SHT_CUDA_INFO"
	.align	4


	//----- nvinfo : EIATTR_REGCOUNT
	.align		4
        /*0000*/ 	.byte	0x04, 0x2f
        /*0002*/ 	.short	(.L_3 - .L_2)
	.align		4
.L_2:
        /*0004*/ 	.word	index@(_Z10add_globalPfS_S_)
        /*0008*/ 	.word	0x00000018


	//----- nvinfo : EIATTR_FRAME_SIZE
	.align		4
.L_3:
        /*000c*/ 	.byte	0x04, 0x11
        /*000e*/ 	.short	(.L_5 - .L_4)
	.align		4
.L_4:
        /*0010*/ 	.word	index@(_Z10add_globalPfS_S_)
        /*0014*/ 	.word	0x00000020


	//----- nvinfo : EIATTR_REGCOUNT
	.align		4
.L_5:
        /*0018*/ 	.byte	0x04, 0x2f
        /*001a*/ 	.short	(.L_7 - .L_6)
	.align		4
.L_6:
        /*001c*/ 	.word	index@(_Z10add_sharedPfS_S_)
        /*0020*/ 	.word	0x00000018


	//----- nvinfo : EIATTR_FRAME_SIZE
	.align		4
.L_7:
        /*0024*/ 	.byte	0x04, 0x11
        /*0026*/ 	.short	(.L_9 - .L_8)
	.align		4
.L_8:
        /*0028*/ 	.word	index@(_Z10add_sharedPfS_S_)
        /*002c*/ 	.word	0x00000028


	//----- nvinfo : EIATTR_MIN_STACK_SIZE
	.align		4
.L_9:
        /*0030*/ 	.byte	0x04, 0x12
        /*0032*/ 	.short	(.L_11 - .L_10)
	.align		4
.L_10:
        /*0034*/ 	.word	index@(_Z10add_sharedPfS_S_)
        /*0038*/ 	.word	0x00000028


	//----- nvinfo : EIATTR_MIN_STACK_SIZE
	.align		4
.L_11:
        /*003c*/ 	.byte	0x04, 0x12
        /*003e*/ 	.short	(.L_13 - .L_12)
	.align		4
.L_12:
        /*0040*/ 	.word	index@(_Z10add_globalPfS_S_)
        /*0044*/ 	.word	0x00000020
.L_13:


//--------------------- .nv.compat                --------------------------
	.section	.nv.compat,"",@"SHT_CUDA_COMPAT_INFO"
	.align	4
        /*0000*/ 	.byte	0x02, 0x09, 0x00, 0x00, 0x02, 0x02, 0x01, 0x00, 0x02, 0x05, 0x05, 0x00, 0x03, 0x07, 0x01, 0x01
        /*0010*/ 	.byte	0x02, 0x03, 0x00, 0x00, 0x02, 0x06, 0x01, 0x00, 0x04, 0x0b, 0x08, 0x00, 0x09, 0x00, 0x00, 0x00
        /*0020*/ 	.byte	0x00, 0x00, 0x00, 0x00


//--------------------- .nv.info._Z10add_sharedPfS_S_ --------------------------
	.section	.nv.info._Z10add_sharedPfS_S_,"",@"SHT_CUDA_INFO"
	.sectionflags	@""
	.align	4


	//----- nvinfo : EIATTR_CUDA_API_VERSION
	.align		4
        /*0000*/ 	.byte	0x04, 0x37
        /*0002*/ 	.short	(.L_15 - .L_14)
.L_14:
        /*0004*/ 	.word	0x00000082


	//----- nvinfo : EIATTR_KPARAM_INFO
	.align		4
.L_15:
        /*0008*/ 	.byte	0x04, 0x17
        /*000a*/ 	.short	(.L_17 - .L_16)
.L_16:
        /*000c*/ 	.word	0x00000000
        /*0010*/ 	.short	0x0002
        /*0012*/ 	.short	0x0010
        /*0014*/ 	.byte	0x00, 0xf5, 0x21, 0x00


	//----- nvinfo : EIATTR_KPARAM_INFO
	.align		4
.L_17:
        /*0018*/ 	.byte	0x04, 0x17
        /*001a*/ 	.short	(.L_19 - .L_18)
.L_18:
        /*001c*/ 	.word	0x00000000
        /*0020*/ 	.short	0x0001
        /*0022*/ 	.short	0x0008
        /*0024*/ 	.byte	0x00, 0xf5, 0x21, 0x00


	//----- nvinfo : EIATTR_KPARAM_INFO
	.align		4
.L_19:
        /*0028*/ 	.byte	0x04, 0x17
        /*002a*/ 	.short	(.L_21 - .L_20)
.L_20:
        /*002c*/ 	.word	0x00000000
        /*0030*/ 	.short	0x0000
        /*0032*/ 	.short	0x0000
        /*0034*/ 	.byte	0x00, 0xf5, 0x21, 0x00


	//----- nvinfo : EIATTR_SPARSE_MMA_MASK
	.align		4
.L_21:
        /*0038*/ 	.byte	0x03, 0x50
        /*003a*/ 	.short	0x0000


	//----- nvinfo : EIATTR_MAXREG_COUNT
	.align		4
        /*003c*/ 	.byte	0x03, 0x1b
        /*003e*/ 	.short	0x00ff


	//----- nvinfo : EIATTR_NUM_BARRIERS
	.align		4
        /*0040*/ 	.byte	0x02, 0x4c
        /*0042*/ 	.byte	0x01
	.zero		1


	//----- nvinfo : EIATTR_EXTERNS
	.align		4
        /*0044*/ 	.byte	0x04, 0x0f
        /*0046*/ 	.short	(.L_23 - .L_22)


	//   ....[0]....
	.align		4
.L_22:
        /*0048*/ 	.word	index@(vprintf)


	//----- nvinfo : EIATTR_MERCURY_ISA_VERSION
	.align		4
.L_23:
        /*004c*/ 	.byte	0x03, 0x5f
        /*004e*/ 	.short	0x0101


	//----- nvinfo : EIATTR_VRC_CTA_INIT_COUNT
	.align		4
        /*0050*/ 	.byte	0x02, 0x4a
	.zero		1
	.zero		1


	//----- nvinfo : EIATTR_SYSCALL_OFFSETS
	.align		4
        /*0054*/ 	.byte	0x04, 0x46
        /*0056*/ 	.short	(.L_25 - .L_24)


	//   ....[0]....
.L_24:
        /*0058*/ 	.word	0x00000310


	//----- nvinfo : EIATTR_EXIT_INSTR_OFFSETS
	.align		4
.L_25:
        /*005c*/ 	.byte	0x04, 0x1c
        /*005e*/ 	.short	(.L_27 - .L_26)


	//   ....[0]....
.L_26:
        /*0060*/ 	.word	0x000000b0


	//   ....[1]....
        /*0064*/ 	.word	0x00000320


	//----- nvinfo : EIATTR_CRS_STACK_SIZE
	.align		4
.L_27:
        /*0068*/ 	.byte	0x04, 0x1e
        /*006a*/ 	.short	(.L_29 - .L_28)
.L_28:
        /*006c*/ 	.word	0x00000000


	//----- nvinfo : EIATTR_CBANK_PARAM_SIZE
	.align		4
.L_29:
        /*0070*/ 	.byte	0x03, 0x19
        /*0072*/ 	.short	0x0018


	//----- nvinfo : EIATTR_PARAM_CBANK
	.align		4
        /*0074*/ 	.byte	0x04, 0x0a
        /*0076*/ 	.short	(.L_31 - .L_30)
	.align		4
.L_30:
        /*0078*/ 	.word	index@(.nv.constant0._Z10add_sharedPfS_S_)
        /*007c*/ 	.short	0x0380
        /*007e*/ 	.short	0x0018


	//----- nvinfo : EIATTR_SW_WAR
	.align		4
.L_31:
        /*0080*/ 	.byte	0x04, 0x36
        /*0082*/ 	.short	(.L_33 - .L_32)
.L_32:
        /*0084*/ 	.word	0x00000008
.L_33:


//--------------------- .nv.info._Z10add_globalPfS_S_ --------------------------
	.section	.nv.info._Z10add_globalPfS_S_,"",@"SHT_CUDA_INFO"
	.sectionflags	@""
	.align	4


	//----- nvinfo : EIATTR_CUDA_API_VERSION
	.align		4
        /*0000*/ 	.byte	0x04, 0x37
        /*0002*/ 	.short	(.L_35 - .L_34)
.L_34:
        /*0004*/ 	.word	0x00000082


	//----- nvinfo : EIATTR_KPARAM_INFO
	.align		4
.L_35:
        /*0008*/ 	.byte	0x04, 0x17
        /*000a*/ 	.short	(.L_37 - .L_36)
.L_36:
        /*000c*/ 	.word	0x00000000
        /*0010*/ 	.short	0x0002
        /*0012*/ 	.short	0x0010
        /*0014*/ 	.byte	0x00, 0xf5, 0x21, 0x00


	//----- nvinfo : EIATTR_KPARAM_INFO
	.align		4
.L_37:
        /*0018*/ 	.byte	0x04, 0x17
        /*001a*/ 	.short	(.L_39 - .L_38)
.L_38:
        /*001c*/ 	.word	0x00000000
        /*0020*/ 	.short	0x0001
        /*0022*/ 	.short	0x0008
        /*0024*/ 	.byte	0x00, 0xf5, 0x21, 0x00


	//----- nvinfo : EIATTR_KPARAM_INFO
	.align		4
.L_39:
        /*0028*/ 	.byte	0x04, 0x17
        /*002a*/ 	.short	(.L_41 - .L_40)
.L_40:
        /*002c*/ 	.word	0x00000000
        /*0030*/ 	.short	0x0000
        /*0032*/ 	.short	0x0000
        /*0034*/ 	.byte	0x00, 0xf5, 0x21, 0x00


	//----- nvinfo : EIATTR_SPARSE_MMA_MASK
	.align		4
.L_41:
        /*0038*/ 	.byte	0x03, 0x50
        /*003a*/ 	.short	0x0000


	//----- nvinfo : EIATTR_MAXREG_COUNT
	.align		4
        /*003c*/ 	.byte	0x03, 0x1b
        /*003e*/ 	.short	0x00ff


	//----- nvinfo : EIATTR_EXTERNS
	.align		4
        /*0040*/ 	.byte	0x04, 0x0f
        /*0042*/ 	.short	(.L_43 - .L_42)


	//   ....[0]....
	.align		4
.L_42:
        /*0044*/ 	.word	index@(vprintf)


	//----- nvinfo : EIATTR_MERCURY_ISA_VERSION
	.align		4
.L_43:
        /*0048*/ 	.byte	0x03, 0x5f
        /*004a*/ 	.short	0x0101


	//----- nvinfo : EIATTR_VRC_CTA_INIT_COUNT
	.align		4
        /*004c*/ 	.byte	0x02, 0x4a
	.zero		1
	.zero		1


	//----- nvinfo : EIATTR_SYSCALL_OFFSETS
	.align		4
        /*0050*/ 	.byte	0x04, 0x46
        /*0052*/ 	.short	(.L_45 - .L_44)


	//   ....[0]....
.L_44:
        /*0054*/ 	.word	0x00000250


	//----- nvinfo : EIATTR_EXIT_INSTR_OFFSETS
	.align		4
.L_45:
        /*0058*/ 	.byte	0x04, 0x1c
        /*005a*/ 	.short	(.L_47 - .L_46)


	//   ....[0]....
.L_46:
        /*005c*/ 	.word	0x000000b0


	//   ....[1]....
        /*0060*/ 	.word	0x00000260


	//----- nvinfo : EIATTR_CRS_STACK_SIZE
	.align		4
.L_47:
        /*0064*/ 	.byte	0x04, 0x1e
        /*0066*/ 	.short	(.L_49 - .L_48)
.L_48:
        /*0068*/ 	.word	0x00000000


	//----- nvinfo : EIATTR_CBANK_PARAM_SIZE
	.align		4
.L_49:
        /*006c*/ 	.byte	0x03, 0x19
        /*006e*/ 	.short	0x0018


	//----- nvinfo : EIATTR_PARAM_CBANK
	.align		4
        /*0070*/ 	.byte	0x04, 0x0a
        /*0072*/ 	.short	(.L_51 - .L_50)
	.align		4
.L_50:
        /*0074*/ 	.word	index@(.nv.constant0._Z10add_globalPfS_S_)
        /*0078*/ 	.short	0x0380
        /*007a*/ 	.short	0x0018


	//----- nvinfo : EIATTR_SW_WAR
	.align		4
.L_51:
        /*007c*/ 	.byte	0x04, 0x36
        /*007e*/ 	.short	(.L_53 - .L_52)
.L_52:
        /*0080*/ 	.word	0x00000008
.L_53:


//--------------------- .nv.callgraph             --------------------------
	.section	.nv.callgraph,"",@"SHT_CUDA_CALLGRAPH"
	.align	4
	.sectionentsize	8
	.align		4
        /*0000*/ 	.word	0x00000000
	.align		4
        /*0004*/ 	.word	0xffffffff
	.align		4
        /*0008*/ 	.word	index@(_Z10add_sharedPfS_S_)
	.align		4
        /*000c*/ 	.word	index@(vprintf)
	.align		4
        /*0010*/ 	.word	index@(_Z10add_globalPfS_S_)
	.align		4
        /*0014*/ 	.word	index@(vprintf)
	.align		4
        /*0018*/ 	.word	0x00000000
	.align		4
        /*001c*/ 	.word	0xfffffffe
	.align		4
        /*0020*/ 	.word	0x00000000
	.align		4
        /*0024*/ 	.word	0xfffffffd
	.align		4
        /*0028*/ 	.word	0x00000000
	.align		4
        /*002c*/ 	.word	0xfffffffc


//--------------------- .nv.constant4             --------------------------
	.section	.nv.constant4,"a",@progbits
	.align	8
	.align		8
.nv.constant4:
        /*0000*/ 	.dword	vprintf
	.align		8
        /*0008*/ 	.dword	$str
	.align		8
        /*0010*/ 	.dword	$str$1


//--------------------- .text._Z10add_sharedPfS_S_ --------------------------
	.section	.text._Z10add_sharedPfS_S_,"ax",@progbits
	.align	128
        .global         _Z10add_sharedPfS_S_
        .type           _Z10add_sharedPfS_S_,@function
        .size           _Z10add_sharedPfS_S_,(.L_x_4 - _Z10add_sharedPfS_S_)
        .other          _Z10add_sharedPfS_S_,@"STO_CUDA_ENTRY STV_DEFAULT"
_Z10add_sharedPfS_S_:
.text._Z10add_sharedPfS_S_:
[----:B------:R-:W0:Y:S01]  /*0000*/  LDC R1, c[0x0][0x37c] ;  /* 0x0000df00ff017b82 */ /* 0x000e220000000800 */
[----:B------:R-:W1:Y:S01]  /*0010*/  S2R R18, SR_TID.X ;  /* 0x0000000000127919 */ /* 0x000e620000002100 */
[----:B------:R-:W2:Y:S01]  /*0020*/  LDCU UR5, c[0x0][0x2fc] ;  /* 0x00005f80ff0577ac */ /* 0x000ea20008000800 */
[----:B0-----:R-:W-:Y:S01]  /*0030*/  VIADD R1, R1, 0xffffffd8 ;  /* 0xffffffd801017836 */ /* 0x001fe20000000000 */
[----:B------:R-:W1:Y:S01]  /*0040*/  S2R R3, SR_CTAID.X ;  /* 0x0000000000037919 */ /* 0x000e620000002500 */
[----:B------:R-:W1:Y:S01]  /*0050*/  LDCU UR6, c[0x0][0x360] ;  /* 0x00006c00ff0677ac */ /* 0x000e620008000800 */
[----:B------:R-:W0:Y:S02]  /*0060*/  LDCU UR4, c[0x0][0x2f8] ;  /* 0x00005f00ff0477ac */ /* 0x000e240008000800 */
[----:B0-----:R-:W-:-:S05]  /*0070*/  IADD3 R6, P1, PT, R1, UR4, RZ ;  /* 0x0000000401067c10 */ /* 0x001fca000ff3e0ff */
[----:B--2---:R-:W-:Y:S02]  /*0080*/  IMAD.X R7, RZ, RZ, UR5, P1 ;  /* 0x00000005ff077e24 */ /* 0x004fe400088e06ff */
[----:B-1----:R-:W-:-:S05]  /*0090*/  IMAD R2, R3, UR6, R18 ;  /* 0x0000000603027c24 */ /* 0x002fca000f8e0212 */
[----:B------:R-:W-:-:S13]  /*00a0*/  ISETP.GT.AND P0, PT, R2, 0xff, PT ;  /* 0x000000ff0200780c */ /* 0x000fda0003f04270 */
[----:B------:R-:W-:Y:S05]  /*00b0*/  @P0 EXIT ;  /* 0x000000000000094d */ /* 0x000fea0003800000 */
[----:B------:R-:W0:Y:S01]  /*00c0*/  LDC.64 R4, c[0x0][0x380] ;  /* 0x0000e000ff047b82 */ /* 0x000e220000000a00 */
[----:B------:R-:W1:Y:S07]  /*00d0*/  LDCU.64 UR8, c[0x0][0x358] ;  /* 0x00006b00ff0877ac */ /* 0x000e6e0008000a00 */
[----:B------:R-:W2:Y:S01]  /*00e0*/  LDC.64 R8, c[0x0][0x388] ;  /* 0x0000e200ff087b82 */ /* 0x000ea20000000a00 */
[----:B0-----:R-:W-:-:S06]  /*00f0*/  IMAD.WIDE R4, R2, 0x4, R4 ;  /* 0x0000000402047825 */ /* 0x001fcc00078e0204 */
[----:B-1----:R-:W3:Y:S01]  /*0100*/  LDG.E R4, desc[UR8][R4.64] ;  /* 0x0000000804047981 */ /* 0x002ee2000c1e1900 */
[----:B--2---:R-:W-:-:S05]  /*0110*/  IMAD.WIDE R8, R2, 0x4, R8 ;  /* 0x0000000402087825 */ /* 0x004fca00078e0208 */
[----:B------:R0:W2:Y:S01]  /*0120*/  LDG.E R16, desc[UR8][R8.64] ;  /* 0x0000000808107981 */ /* 0x0000a2000c1e1900 */
[----:B------:R-:W1:Y:S01]  /*0130*/  S2UR UR6, SR_CgaCtaId ;  /* 0x00000000000679c3 */ /* 0x000e620000008800 */
[----:B------:R-:W-:Y:S02]  /*0140*/  UMOV UR4, 0x400 ;  /* 0x0000040000047882 */ /* 0x000fe40000000000 */
[----:B------:R-:W-:-:S05]  /*0150*/  UIADD3 UR5, UPT, UPT, UR4, 0x400, URZ ;  /* 0x0000040004057890 */ /* 0x000fca000fffe0ff */
[----:B0-----:R-:W0:Y:S01]  /*0160*/  LDC.64 R8, c[0x0][0x390] ;  /* 0x0000e400ff087b82 */ /* 0x001e220000000a00 */
[----:B-1----:R-:W-:Y:S02]  /*0170*/  ULEA UR4, UR6, UR4, 0x18 ;  /* 0x0000000406047291 */ /* 0x002fe4000f8ec0ff */
[----:B------:R-:W-:-:S04]  /*0180*/  ULEA UR5, UR6, UR5, 0x18 ;  /* 0x0000000506057291 */ /* 0x000fc8000f8ec0ff */
[C---:B------:R-:W-:Y:S02]  /*0190*/  LEA R17, R18.reuse, UR4, 0x2 ;  /* 0x0000000412117c11 */ /* 0x040fe4000f8e10ff */
[----:B------:R-:W-:Y:S01]  /*01a0*/  LEA R19, R18, UR5, 0x2 ;  /* 0x0000000512137c11 */ /* 0x000fe2000f8e10ff */
[----:B0-----:R-:W-:Y:S01]  /*01b0*/  IMAD.WIDE R8, R2, 0x4, R8 ;  /* 0x0000000402087825 */ /* 0x001fe200078e0208 */
[----:B------:R-:W-:Y:S03]  /*01c0*/  STL.64 [R1], R2 ;  /* 0x0000000201007387 */ /* 0x000fe60000100a00 */
[----:B------:R-:W0:Y:S01]  /*01d0*/  LDCU.64 UR4, c[0x4][0x10] ;  /* 0x01000200ff0477ac */ /* 0x000e220008000a00 */
[----:B------:R-:W-:Y:S04]  /*01e0*/  STL [R1+0x8], R18 ;  /* 0x0000081201007387 */ /* 0x000fe80000100800 */
[----:B---3--:R-:W-:Y:S04]  /*01f0*/  STS [R17], R4 ;  /* 0x0000000411007388 */ /* 0x008fe80000000800 */
[----:B--2---:R1:W-:Y:S01]  /*0200*/  STS [R19], R16 ;  /* 0x0000001013007388 */ /* 0x0043e20000000800 */
[----:B------:R-:W-:Y:S06]  /*0210*/  BAR.SYNC.DEFER_BLOCKING 0x0 ;  /* 0x0000000000007b1d */ /* 0x000fec0000010000 */
[----:B------:R2:W3:Y:S04]  /*0220*/  LDS R5, [R17] ;  /* 0x0000000011057984 */ /* 0x0004e80000000800 */
[----:B------:R-:W4:Y:S01]  /*0230*/  LDS R20, [R19] ;  /* 0x0000000013147984 */ /* 0x000f220000000800 */
[----:B-1----:R-:W-:-:S06]  /*0240*/  MOV R16, 0x0 ;  /* 0x0000000000107802 */ /* 0x002fcc0000000f00 */
[----:B--2---:R-:W1:Y:S01]  /*0250*/  LDC.64 R16, c[0x4][R16] ;  /* 0x0100000010107b82 */ /* 0x004e620000000a00 */
[----:B---3--:R-:W2:Y:S01]  /*0260*/  F2F.F64.F32 R10, R5 ;  /* 0x00000005000a7310 */ /* 0x008ea20000201800 */
[----:B----4-:R-:W-:-:S07]  /*0270*/  FADD R0, R5, R20 ;  /* 0x0000001405007221 */ /* 0x010fce0000000000 */
[----:B------:R-:W3:Y:S08]  /*0280*/  F2F.F64.F32 R12, R20 ;  /* 0x00000014000c7310 */ /* 0x000ef00000201800 */
[----:B------:R-:W4:Y:S01]  /*0290*/  F2F.F64.F32 R14, R0 ;  /* 0x00000000000e7310 */ /* 0x000f220000201800 */
[----:B--2---:R2:W-:Y:S04]  /*02a0*/  STL.64 [R1+0x10], R10 ;  /* 0x0000100a01007387 */ /* 0x0045e80000100a00 */
[----:B------:R2:W-:Y:S04]  /*02b0*/  STG.E desc[UR8][R8.64], R0 ;  /* 0x0000000008007986 */ /* 0x0005e8000c101908 */
[----:B---3--:R2:W-:Y:S04]  /*02c0*/  STL.64 [R1+0x18], R12 ;  /* 0x0000180c01007387 */ /* 0x0085e80000100a00 */
[----:B----4-:R2:W-:Y:S01]  /*02d0*/  STL.64 [R1+0x20], R14 ;  /* 0x0000200e01007387 */ /* 0x0105e20000100a00 */
[----:B0-----:R-:W-:-:S02]  /*02e0*/  MOV R4, UR4 ;  /* 0x0000000400047c02 */ /* 0x001fc40008000f00 */
[----:B-1----:R-:W-:-:S07]  /*02f0*/  MOV R5, UR5 ;  /* 0x0000000500057c02 */ /* 0x002fce0008000f00 */
[----:B------:R-:W-:-:S07]  /*0300*/  LEPC R20, `(.L_x_0) ;  /* 0x000000001014794e */ /* 0x000fce0000000000 */
[----:B--2---:R-:W-:Y:S05]  /*0310*/  CALL.ABS.NOINC R16 ;  /* 0x0000000010007343 */ /* 0x004fea0003c00000 */
.L_x_0:
[----:B------:R-:W-:Y:S05]  /*0320*/  EXIT ;  /* 0x000000000000794d */ /* 0x000fea0003800000 */
.L_x_1:
[----:B------:R-:W-:-:S00]  /*0330*/  BRA `(.L_x_1) ;  /* 0xfffffffc00fc7947 */ /* 0x000fc0000383ffff */
[----:B------:R-:W-:-:S00]  /*0340*/  NOP ;  /* 0x0000000000007918 */ /* 0x000fc00000000000 */
        /* <DEDUP_REMOVED lines=11> */
.L_x_4:


//--------------------- .text._Z10add_globalPfS_S_ --------------------------
	.section	.text._Z10add_globalPfS_S_,"ax",@progbits
	.align	128
        .global         _Z10add_globalPfS_S_
        .type           _Z10add_globalPfS_S_,@function
        .size           _Z10add_globalPfS_S_,(.L_x_5 - _Z10add_globalPfS_S_)
        .other          _Z10add_globalPfS_S_,@"STO_CUDA_ENTRY STV_DEFAULT"
_Z10add_globalPfS_S_:
.text._Z10add_globalPfS_S_:
[----:B------:R-:W0:Y:S01]  /*0000*/  LDC R1, c[0x0][0x37c] ;  /* 0x0000df00ff017b82 */ /* 0x000e220000000800 */
[----:B------:R-:W1:Y:S01]  /*0010*/  S2R R2, SR_TID.X ;  /* 0x0000000000027919 */ /* 0x000e620000002100 */
[----:B------:R-:W2:Y:S01]  /*0020*/  LDCU UR5, c[0x0][0x2fc] ;  /* 0x00005f80ff0577ac */ /* 0x000ea20008000800 */
[----:B0-----:R-:W-:Y:S01]  /*0030*/  IADD3 R1, PT, PT, R1, -0x20, RZ ;  /* 0xffffffe001017810 */ /* 0x001fe20007ffe0ff */
[----:B------:R-:W1:Y:S01]  /*0040*/  S2R R3, SR_CTAID.X ;  /* 0x0000000000037919 */ /* 0x000e620000002500 */
[----:B------:R-:W1:Y:S01]  /*0050*/  LDCU UR6, c[0x0][0x360] ;  /* 0x00006c00ff0677ac */ /* 0x000e620008000800 */
[----:B------:R-:W0:Y:S02]  /*0060*/  LDCU UR4, c[0x0][0x2f8] ;  /* 0x00005f00ff0477ac */ /* 0x000e240008000800 */
[----:B0-----:R-:W-:-:S04]  /*0070*/  IADD3 R6, P1, PT, R1, UR4, RZ ;  /* 0x0000000401067c10 */ /* 0x001fc8000ff3e0ff */
[----:B--2---:R-:W-:Y:S01]  /*0080*/  IADD3.X R7, PT, PT, RZ, UR5, RZ, P1, !PT ;  /* 0x00000005ff077c10 */ /* 0x004fe20008ffe4ff */
[----:B-1----:R-:W-:-:S05]  /*0090*/  IMAD R2, R3, UR6, R2 ;  /* 0x0000000603027c24 */ /* 0x002fca000f8e0202 */
[----:B------:R-:W-:-:S13]  /*00a0*/  ISETP.GT.AND P0, PT, R2, 0xff, PT ;  /* 0x000000ff0200780c */ /* 0x000fda0003f04270 */
[----:B------:R-:W-:Y:S05]  /*00b0*/  @P0 EXIT ;  /* 0x000000000000094d */ /* 0x000fea0003800000 */
[----:B------:R-:W0:Y:S01]  /*00c0*/  LDC.64 R4, c[0x0][0x380] ;  /* 0x0000e000ff047b82 */ /* 0x000e220000000a00 */
[----:B------:R-:W1:Y:S07]  /*00d0*/  LDCU.64 UR4, c[0x0][0x358] ;  /* 0x00006b00ff0477ac */ /* 0x000e6e0008000a00 */
[----:B------:R-:W2:Y:S08]  /*00e0*/  LDC.64 R12, c[0x0][0x388] ;  /* 0x0000e200ff0c7b82 */ /* 0x000eb00000000a00 */
[----:B------:R-:W3:Y:S01]  /*00f0*/  LDC.64 R18, c[0x0][0x390] ;  /* 0x0000e400ff127b82 */ /* 0x000ee20000000a00 */
[----:B0-----:R-:W-:-:S05]  /*0100*/  IMAD.WIDE R4, R2, 0x4, R4 ;  /* 0x0000000402047825 */ /* 0x001fca00078e0204 */
[----:B-1----:R-:W4:Y:S01]  /*0110*/  LDG.E R0, desc[UR4][R4.64] ;  /* 0x0000000404007981 */ /* 0x002f22000c1e1900 */
[----:B--2---:R-:W-:-:S05]  /*0120*/  IMAD.WIDE R12, R2, 0x4, R12 ;  /* 0x00000004020c7825 */ /* 0x004fca00078e020c */
[----:B------:R-:W4:Y:S01]  /*0130*/  LDG.E R9, desc[UR4][R12.64] ;  /* 0x000000040c097981 */ /* 0x000f22000c1e1900 */
[----:B---3--:R-:W-:-:S04]  /*0140*/  IMAD.WIDE R18, R2, 0x4, R18 ;  /* 0x0000000402127825 */ /* 0x008fc800078e0212 */
[----:B----4-:R-:W-:-:S05]  /*0150*/  FADD R0, R0, R9 ;  /* 0x0000000900007221 */ /* 0x010fca0000000000 */
[----:B------:R0:W-:Y:S04]  /*0160*/  STG.E desc[UR4][R18.64], R0 ;  /* 0x0000000012007986 */ /* 0x0001e8000c101904 */
[----:B------:R1:W2:Y:S04]  /*0170*/  LDG.E R14, desc[UR4][R4.64] ;  /* 0x00000004040e7981 */ /* 0x0002a8000c1e1900 */
[----:B------:R-:W3:Y:S01]  /*0180*/  LDG.E R8, desc[UR4][R12.64] ;  /* 0x000000040c087981 */ /* 0x000ee2000c1e1900 */
[----:B------:R-:W-:Y:S01]  /*0190*/  F2F.F64.F32 R10, R0 ;  /* 0x00000000000a7310 */ /* 0x000fe20000201800 */
[----:B------:R-:W-:Y:S01]  /*01a0*/  MOV R16, 0x0 ;  /* 0x0000000000107802 */ /* 0x000fe20000000f00 */
[----:B------:R-:W1:Y:S01]  /*01b0*/  LDCU.64 UR4, c[0x4][0x8] ;  /* 0x01000100ff0477ac */ /* 0x000e620008000a00 */
[----:B------:R0:W-:Y:S04]  /*01c0*/  STL.64 [R1], R2 ;  /* 0x0000000201007387 */ /* 0x0001e80000100a00 */
[----:B------:R-:W4:Y:S01]  /*01d0*/  LDC.64 R16, c[0x4][R16] ;  /* 0x0100000010107b82 */ /* 0x000f220000000a00 */
[----:B-1----:R-:W-:-:S02]  /*01e0*/  MOV R4, UR4 ;  /* 0x0000000400047c02 */ /* 0x002fc40008000f00 */
[----:B------:R-:W-:Y:S01]  /*01f0*/  MOV R5, UR5 ;  /* 0x0000000500057c02 */ /* 0x000fe20008000f00 */
[----:B--2---:R-:W1:Y:S08]  /*0200*/  F2F.F64.F32 R14, R14 ;  /* 0x0000000e000e7310 */ /* 0x004e700000201800 */
[----:B---3--:R-:W2:Y:S01]  /*0210*/  F2F.F64.F32 R8, R8 ;  /* 0x0000000800087310 */ /* 0x008ea20000201800 */
[----:B-1----:R0:W-:Y:S04]  /*0220*/  STL.64 [R1+0x8], R14 ;  /* 0x0000080e01007387 */ /* 0x0021e80000100a00 */
[----:B--2-4-:R0:W-:Y:S02]  /*0230*/  STL.128 [R1+0x10], R8 ;  /* 0x0000100801007387 */ /* 0x0141e40000100c00 */
[----:B------:R-:W-:-:S07]  /*0240*/  LEPC R20, `(.L_x_2) ;  /* 0x000000001014794e */ /* 0x000fce0000000000 */
[----:B0-----:R-:W-:Y:S05]  /*0250*/  CALL.ABS.NOINC R16 ;  /* 0x0000000010007343 */ /* 0x001fea0003c00000 */
.L_x_2:
[----:B------:R-:W-:Y:S05]  /*0260*/  EXIT ;  /* 0x000000000000794d */ /* 0x000fea0003800000 */
.L_x_3:
        /* <DEDUP_REMOVED lines=9> */
.L_x_5:


//--------------------- .nv.global.init           --------------------------
	.section	.nv.global.init,"aw",@progbits
.nv.global.init:
	.type		$str,@object
	.size		$str,($str$1 - $str)
$str:
        /*0000*/ 	.byte	0x47, 0x6c, 0x6f, 0x62, 0x61, 0x6c, 0x20, 0x2d, 0x20, 0x54, 0x68, 0x72, 0x65, 0x61, 0x64, 0x20
        /*0010*/ 	.byte	0x49, 0x44, 0x3a, 0x20, 0x25, 0x64, 0x2c, 0x20, 0x42, 0x6c, 0x6f, 0x63, 0x6b, 0x20, 0x49, 0x44
        /*0020*/ 	.byte	0x3a, 0x20, 0x25, 0x64, 0x2c, 0x20, 0x4f, 0x70, 0x65, 0x72, 0x61, 0x74, 0x69, 0x6f, 0x6e, 0x3a
        /*0030*/ 	.byte	0x20, 0x25, 0x2e, 0x31, 0x66, 0x20, 0x2b, 0x20, 0x25, 0x2e, 0x31, 0x66, 0x20, 0x3d, 0x20, 0x25
        /*0040*/ 	.byte	0x2e, 0x31, 0x66, 0x0a, 0x00
	.type		$str$1,@object
	.size		$str$1,(.L_1 - $str$1)
$str$1:
        /*0045*/ 	.byte	0x53, 0x68, 0x61, 0x72, 0x65, 0x64, 0x20, 0x2d, 0x20, 0x54, 0x68, 0x72, 0x65, 0x61, 0x64, 0x20
        /*0055*/ 	.byte	0x49, 0x44, 0x3a, 0x20, 0x25, 0x64, 0x2c, 0x20, 0x42, 0x6c, 0x6f, 0x63, 0x6b, 0x20, 0x49, 0x44
        /*0065*/ 	.byte	0x3a, 0x20, 0x25, 0x64, 0x2c, 0x20, 0x4c, 0x6f, 0x63, 0x61, 0x6c, 0x20, 0x54, 0x68, 0x72, 0x65
        /*0075*/ 	.byte	0x61, 0x64, 0x20, 0x49, 0x44, 0x3a, 0x20, 0x25, 0x64, 0x2c, 0x20, 0x4f, 0x70, 0x65, 0x72, 0x61
        /*0085*/ 	.byte	0x74, 0x69, 0x6f, 0x6e, 0x3a, 0x20, 0x25, 0x2e, 0x31, 0x66, 0x20, 0x2b, 0x20, 0x25, 0x2e, 0x31
        /*0095*/ 	.byte	0x66, 0x20, 0x3d, 0x20, 0x25, 0x2e, 0x31, 0x66, 0x0a, 0x00
.L_1:


//--------------------- .nv.shared._Z10add_sharedPfS_S_ --------------------------
	.section	.nv.shared._Z10add_sharedPfS_S_,"aw",@nobits
	.sectionflags	@""
	.align	4
.nv.shared._Z10add_sharedPfS_S_:
	.zero		3072


//--------------------- .nv.shared.reserved.0     --------------------------
	.section	.nv.shared.reserved.0,"aw",@nobits
	.weak		__nv_reservedSMEM_offset_0_alias
	.size		__nv_reservedSMEM_offset_0_alias, 0, 64
	.other		__nv_reservedSMEM_offset_0_alias,@"STO_CUDA_RESERVED_SHARED STV_DEFAULT"
__nv_reservedSMEM_offset_0_alias:
	.zero		0
	.zero		64


//--------------------- .nv.constant0._Z10add_sharedPfS_S_ --------------------------
	.section	.nv.constant0._Z10add_sharedPfS_S_,"a",@progbits
	.sectionflags	@""
	.align	4
.nv.constant0._Z10add_sharedPfS_S_:
	.zero		920


//--------------------- .nv.constant0._Z10add_globalPfS_S_ --------------------------
	.section	.nv.constant0._Z10add_globalPfS_S_,"a",@progbits
	.sectionflags	@""
	.align	4
.nv.constant0._Z10add_globalPfS_S_:
	.zero		920


//--------------------- SYMBOLS --------------------------

	.type		.nv.reservedSmem.offset0,@object
	.size		.nv.reservedSmem.offset0,0x4
	.type		.nv.reservedSmem.cap,@object
	.size		.nv.reservedSmem.cap,0x4
	.type		vprintf,@function
